//
// Generated by NVIDIA NVVM Compiler
//
// Compiler Build ID: CL-36424714
// Cuda compilation tools, release 13.0, V13.0.88
// Based on NVVM 20.0.0
//

.version 9.0
.target sm_100
.address_size 64

	// .globl	_Z18create_fractal_devffffPhiii

.visible .entry _Z18create_fractal_devffffPhiii(
	.param .f32 _Z18create_fractal_devffffPhiii_param_0,
	.param .f32 _Z18create_fractal_devffffPhiii_param_1,
	.param .f32 _Z18create_fractal_devffffPhiii_param_2,
	.param .f32 _Z18create_fractal_devffffPhiii_param_3,
	.param .u64 .ptr .align 1 _Z18create_fractal_devffffPhiii_param_4,
	.param .u32 _Z18create_fractal_devffffPhiii_param_5,
	.param .u32 _Z18create_fractal_devffffPhiii_param_6,
	.param .u32 _Z18create_fractal_devffffPhiii_param_7
)
{
	.reg .pred 	%p<7>;
	.reg .b32 	%r<21>;
	.reg .b32 	%f<29>;
	.reg .b64 	%rd<5>;

	ld.param.f32 	%f9, [_Z18create_fractal_devffffPhiii_param_0];
	ld.param.f32 	%f11, [_Z18create_fractal_devffffPhiii_param_1];
	ld.param.f32 	%f10, [_Z18create_fractal_devffffPhiii_param_2];
	ld.param.f32 	%f12, [_Z18create_fractal_devffffPhiii_param_3];
	ld.param.u64 	%rd1, [_Z18create_fractal_devffffPhiii_param_4];
	ld.param.u32 	%r6, [_Z18create_fractal_devffffPhiii_param_5];
	ld.param.u32 	%r8, [_Z18create_fractal_devffffPhiii_param_6];
	ld.param.u32 	%r7, [_Z18create_fractal_devffffPhiii_param_7];
	sub.f32 	%f13, %f11, %f9;
	cvt.rn.f32.s32 	%f14, %r8;
	div.rn.f32 	%f1, %f13, %f14;
	sub.f32 	%f2, %f12, %f10;
	mov.u32 	%r10, %tid.x;
	mov.u32 	%r11, %ctaid.x;
	mov.u32 	%r12, %ntid.x;
	mad.lo.s32 	%r1, %r11, %r12, %r10;
	mov.u32 	%r13, %tid.y;
	mov.u32 	%r14, %ctaid.y;
	mov.u32 	%r15, %ntid.y;
	mad.lo.s32 	%r16, %r14, %r15, %r13;
	setp.ge.s32 	%p1, %r1, %r6;
	setp.ge.s32 	%p2, %r16, %r8;
	or.pred  	%p3, %p1, %p2;
	@%p3 bra 	$L__BB0_6;
	cvt.rn.f32.u32 	%f15, %r16;
	fma.rn.f32 	%f3, %f1, %f15, %f9;
	cvt.rn.f32.s32 	%f16, %r1;
	cvt.rn.f32.s32 	%f17, %r6;
	div.rn.f32 	%f18, %f2, %f17;
	fma.rn.f32 	%f4, %f18, %f16, %f10;
	setp.lt.s32 	%p4, %r7, 1;
	mov.u32 	%r20, %r7;
	@%p4 bra 	$L__BB0_5;
	mov.f32 	%f27, 0f00000000;
	mov.b32 	%r19, 0;
	mov.f32 	%f28, %f27;
$L__BB0_3:
	mul.f32 	%f20, %f27, %f27;
	mul.f32 	%f21, %f28, %f28;
	sub.f32 	%f22, %f20, %f21;
	mul.f32 	%f23, %f28, %f27;
	fma.rn.f32 	%f24, %f28, %f27, %f23;
	add.f32 	%f27, %f3, %f22;
	add.f32 	%f28, %f4, %f24;
	mul.f32 	%f25, %f28, %f28;
	fma.rn.f32 	%f26, %f27, %f27, %f25;
	setp.ge.f32 	%p5, %f26, 0f40800000;
	mov.u32 	%r20, %r19;
	@%p5 bra 	$L__BB0_5;
	add.s32 	%r19, %r19, 1;
	setp.ne.s32 	%p6, %r19, %r7;
	mov.u32 	%r20, %r7;
	@%p6 bra 	$L__BB0_3;
$L__BB0_5:
	mad.lo.s32 	%r18, %r6, %r1, %r16;
	cvt.s64.s32 	%rd2, %r18;
	cvta.to.global.u64 	%rd3, %rd1;
	add.s64 	%rd4, %rd3, %rd2;
	st.global.u8 	[%rd4], %r20;
$L__BB0_6:
	ret;

}


// ===== COMPILED SASS (sm_100) =====

	.target	sm_100

	.elftype	@"ET_EXEC"


//--------------------- .note.nv.tkinfo           --------------------------
	.section	.note.nv.tkinfo,"",@"SHT_NOTE"
	.sectionflags	@"SHF_NOTE_NV_TKINFO"
	.tkinfo
        /*0018*/ 	.word	0x00000002
        /*0030*/ 	.string	""
        /*0030*/ 	.string	"ptxas"
        /*0030*/ 	.string	"Cuda compilation tools, release 13.0, V13.0.88"
        /*0030*/ 	.string	"Build cuda_13.0.r13.0/compiler.36424714_0"
        /*0030*/ 	.string	"-arch sm_100 -m 64 "



//--------------------- .note.nv.cuinfo           --------------------------
	.section	.note.nv.cuinfo,"",@"SHT_NOTE"
	.sectionflags	@"SHF_NOTE_NV_CUINFO"
        /*0018*/ 	.short	0x0002
        /*001a*/ 	.short	0x0064
        /*001c*/ 	.short	0x0082
	.zero		2


//--------------------- .nv.info                  --------------------------
	.section	.nv.info,"",@"SHT_CUDA_INFO"
	.align	4


	//----- nvinfo : EIATTR_REGCOUNT
	.align		4
        /*0000*/ 	.byte	0x04, 0x2f
        /*0002*/ 	.short	(.L_1 - .L_0)
	.align		4
.L_0:
        /*0004*/ 	.word	index@(_Z18create_fractal_devffffPhiii)
        /*0008*/ 	.word	0x00000013


	//----- nvinfo : EIATTR_FRAME_SIZE
	.align		4
.L_1:
        /*000c*/ 	.byte	0x04, 0x11
        /*000e*/ 	.short	(.L_3 - .L_2)
	.align		4
.L_2:
        /*0010*/ 	.word	index@($__internal_0_$__cuda_sm3x_div_rn_noftz_f32_slowpath)
        /*0014*/ 	.word	0x00000000


	//----- nvinfo : EIATTR_FRAME_SIZE
	.align		4
.L_3:
        /*0018*/ 	.byte	0x04, 0x11
        /*001a*/ 	.short	(.L_5 - .L_4)
	.align		4
.L_4:
        /*001c*/ 	.word	index@(_Z18create_fractal_devffffPhiii)
        /*0020*/ 	.word	0x00000000


	//----- nvinfo : EIATTR_MIN_STACK_SIZE
	.align		4
.L_5:
        /*0024*/ 	.byte	0x04, 0x12
        /*0026*/ 	.short	(.L_7 - .L_6)
	.align		4
.L_6:
        /*0028*/ 	.word	index@(_Z18create_fractal_devffffPhiii)
        /*002c*/ 	.word	0x00000000
.L_7:


//--------------------- .nv.compat                --------------------------
	.section	.nv.compat,"",@"SHT_CUDA_COMPAT_INFO"
	.align	4
        /*0000*/ 	.byte	0x02, 0x09, 0x00, 0x00, 0x02, 0x02, 0x01, 0x00, 0x02, 0x05, 0x05, 0x00, 0x03, 0x07, 0x01, 0x01
        /*0010*/ 	.byte	0x02, 0x03, 0x00, 0x00, 0x02, 0x06, 0x01, 0x00, 0x04, 0x0b, 0x08, 0x00, 0x01, 0x00, 0x00, 0x00
        /*0020*/ 	.byte	0x00, 0x00, 0x00, 0x00


//--------------------- .nv.info._Z18create_fractal_devffffPhiii --------------------------
	.section	.nv.info._Z18create_fractal_devffffPhiii,"",@"SHT_CUDA_INFO"
	.sectionflags	@""
	.align	4


	//----- nvinfo : EIATTR_CUDA_API_VERSION
	.align		4
        /*0000*/ 	.byte	0x04, 0x37
        /*0002*/ 	.short	(.L_9 - .L_8)
.L_8:
        /*0004*/ 	.word	0x00000082


	//----- nvinfo : EIATTR_KPARAM_INFO
	.align		4
.L_9:
        /*0008*/ 	.byte	0x04, 0x17
        /*000a*/ 	.short	(.L_11 - .L_10)
.L_10:
        /*000c*/ 	.word	0x00000000
        /*0010*/ 	.short	0x0007
        /*0012*/ 	.short	0x0020
        /*0014*/ 	.byte	0x00, 0xf0, 0x11, 0x00


	//----- nvinfo : EIATTR_KPARAM_INFO
	.align		4
.L_11:
        /*0018*/ 	.byte	0x04, 0x17
        /*001a*/ 	.short	(.L_13 - .L_12)
.L_12:
        /*001c*/ 	.word	0x00000000
        /*0020*/ 	.short	0x0006
        /*0022*/ 	.short	0x001c
        /*0024*/ 	.byte	0x00, 0xf0, 0x11, 0x00


	//----- nvinfo : EIATTR_KPARAM_INFO
	.align		4
.L_13:
        /*0028*/ 	.byte	0x04, 0x17
        /*002a*/ 	.short	(.L_15 - .L_14)
.L_14:
        /*002c*/ 	.word	0x00000000
        /*0030*/ 	.short	0x0005
        /*0032*/ 	.short	0x0018
        /*0034*/ 	.byte	0x00, 0xf0, 0x11, 0x00


	//----- nvinfo : EIATTR_KPARAM_INFO
	.align		4
.L_15:
        /*0038*/ 	.byte	0x04, 0x17
        /*003a*/ 	.short	(.L_17 - .L_16)
.L_16:
        /*003c*/ 	.word	0x00000000
        /*0040*/ 	.short	0x0004
        /*0042*/ 	.short	0x0010
        /*0044*/ 	.byte	0x00, 0xf5, 0x21, 0x00


	//----- nvinfo : EIATTR_KPARAM_INFO
	.align		4
.L_17:
        /*0048*/ 	.byte	0x04, 0x17
        /*004a*/ 	.short	(.L_19 - .L_18)
.L_18:
        /*004c*/ 	.word	0x00000000
        /*0050*/ 	.short	0x0003
        /*0052*/ 	.short	0x000c
        /*0054*/ 	.byte	0x00, 0xf0, 0x11, 0x00


	//----- nvinfo : EIATTR_KPARAM_INFO
	.align		4
.L_19:
        /*0058*/ 	.byte	0x04, 0x17
        /*005a*/ 	.short	(.L_21 - .L_20)
.L_20:
        /*005c*/ 	.word	0x00000000
        /*0060*/ 	.short	0x0002
        /*0062*/ 	.short	0x0008
        /*0064*/ 	.byte	0x00, 0xf0, 0x11, 0x00


	//----- nvinfo : EIATTR_KPARAM_INFO
	.align		4
.L_21:
        /*0068*/ 	.byte	0x04, 0x17
        /*006a*/ 	.short	(.L_23 - .L_22)
.L_22:
        /*006c*/ 	.word	0x00000000
        /*0070*/ 	.short	0x0001
        /*0072*/ 	.short	0x0004
        /*0074*/ 	.byte	0x00, 0xf0, 0x11, 0x00


	//----- nvinfo : EIATTR_KPARAM_INFO
	.align		4
.L_23:
        /*0078*/ 	.byte	0x04, 0x17
        /*007a*/ 	.short	(.L_25 - .L_24)
.L_24:
        /*007c*/ 	.word	0x00000000
        /*0080*/ 	.short	0x0000
        /*0082*/ 	.short	0x0000
        /*0084*/ 	.byte	0x00, 0xf0, 0x11, 0x00


	//----- nvinfo : EIATTR_SPARSE_MMA_MASK
	.align		4
.L_25:
        /*0088*/ 	.byte	0x03, 0x50
        /*008a*/ 	.short	0x0000


	//----- nvinfo : EIATTR_MAXREG_COUNT
	.align		4
        /*008c*/ 	.byte	0x03, 0x1b
        /*008e*/ 	.short	0x00ff


	//----- nvinfo : EIATTR_MERCURY_ISA_VERSION
	.align		4
        /*0090*/ 	.byte	0x03, 0x5f
        /*0092*/ 	.short	0x0101


	//----- nvinfo : EIATTR_VRC_CTA_INIT_COUNT
	.align		4
        /*0094*/ 	.byte	0x02, 0x4a
	.zero		1
	.zero		1


	//----- nvinfo : EIATTR_EXIT_INSTR_OFFSETS
	.align		4
        /*0098*/ 	.byte	0x04, 0x1c
        /*009a*/ 	.short	(.L_27 - .L_26)


	//   ....[0]....
.L_26:
        /*009c*/ 	.word	0x000001c0


	//   ....[1]....
        /*00a0*/ 	.word	0x00000520


	//----- nvinfo : EIATTR_CRS_STACK_SIZE
	.align		4
.L_27:
        /*00a4*/ 	.byte	0x04, 0x1e
        /*00a6*/ 	.short	(.L_29 - .L_28)
.L_28:
        /*00a8*/ 	.word	0x00000000


	//----- nvinfo : EIATTR_CBANK_PARAM_SIZE
	.align		4
.L_29:
        /*00ac*/ 	.byte	0x03, 0x19
        /*00ae*/ 	.short	0x0024


	//----- nvinfo : EIATTR_PARAM_CBANK
	.align		4
        /*00b0*/ 	.byte	0x04, 0x0a
        /*00b2*/ 	.short	(.L_31 - .L_30)
	.align		4
.L_30:
        /*00b4*/ 	.word	index@(.nv.constant0._Z18create_fractal_devffffPhiii)
        /*00b8*/ 	.short	0x0380
        /*00ba*/ 	.short	0x0024


	//----- nvinfo : EIATTR_SW_WAR
	.align		4
.L_31:
        /*00bc*/ 	.byte	0x04, 0x36
        /*00be*/ 	.short	(.L_33 - .L_32)
.L_32:
        /*00c0*/ 	.word	0x00000008
.L_33:


//--------------------- .nv.callgraph             --------------------------
	.section	.nv.callgraph,"",@"SHT_CUDA_CALLGRAPH"
	.align	4
	.sectionentsize	8
	.align		4
        /*0000*/ 	.word	0x00000000
	.align		4
        /*0004*/ 	.word	0xffffffff
	.align		4
        /*0008*/ 	.word	0x00000000
	.align		4
        /*000c*/ 	.word	0xfffffffe
	.align		4
        /*0010*/ 	.word	0x00000000
	.align		4
        /*0014*/ 	.word	0xfffffffd
	.align		4
        /*0018*/ 	.word	0x00000000
	.align		4
        /*001c*/ 	.word	0xfffffffc


//--------------------- .text._Z18create_fractal_devffffPhiii --------------------------
	.section	.text._Z18create_fractal_devffffPhiii,"ax",@progbits
	.align	128
        .global         _Z18create_fractal_devffffPhiii
        .type           _Z18create_fractal_devffffPhiii,@function
        .size           _Z18create_fractal_devffffPhiii,(.L_x_14 - _Z18create_fractal_devffffPhiii)
        .other          _Z18create_fractal_devffffPhiii,@"STO_CUDA_ENTRY STV_DEFAULT"
_Z18create_fractal_devffffPhiii:
.text._Z18create_fractal_devffffPhiii:
[----:B------:R-:W-:Y:S01]  /*0000*/  LDC R1, c[0x0][0x37c] ;  /* 0x0000df00ff017b82 */ /* 0x000fe20000000800 */
[----:B------:R-:W0:Y:S07]  /*0010*/  LDCU UR4, c[0x0][0x39c] ;  /* 0x00007380ff0477ac */ /* 0x000e2e0008000800 */
[----:B------:R-:W1:Y:S01]  /*0020*/  LDC.64 R6, c[0x0][0x380] ;  /* 0x0000e000ff067b82 */ /* 0x000e620000000a00 */
[----:B0-----:R-:W-:-:S04]  /*0030*/  I2FP.F32.S32 R3, UR4 ;  /* 0x0000000400037c45 */ /* 0x001fc80008201400 */
[----:B------:R-:W0:Y:S01]  /*0040*/  MUFU.RCP R2, R3 ;  /* 0x0000000300027308 */ /* 0x000e220000001000 */
[----:B-1----:R-:W-:-:S07]  /*0050*/  FADD R0, R7, -R6 ;  /* 0x8000000607007221 */ /* 0x002fce0000000000 */
[----:B------:R-:W1:Y:S01]  /*0060*/  FCHK P0, R0, R3 ;  /* 0x0000000300007302 */ /* 0x000e620000000000 */
[----:B0-----:R-:W-:-:S04]  /*0070*/  FFMA R5, -R3, R2, 1 ;  /* 0x3f80000003057423 */ /* 0x001fc80000000102 */
[----:B------:R-:W-:-:S04]  /*0080*/  FFMA R5, R2, R5, R2 ;  /* 0x0000000502057223 */ /* 0x000fc80000000002 */
[----:B------:R-:W-:-:S04]  /*0090*/  FFMA R2, R0, R5, RZ ;  /* 0x0000000500027223 */ /* 0x000fc800000000ff */
[----:B------:R-:W-:-:S04]  /*00a0*/  FFMA R4, -R3, R2, R0 ;  /* 0x0000000203047223 */ /* 0x000fc80000000100 */
[----:B------:R-:W-:Y:S01]  /*00b0*/  FFMA R4, R5, R4, R2 ;  /* 0x0000000405047223 */ /* 0x000fe20000000002 */
[----:B-1----:R-:W-:Y:S06]  /*00c0*/  @!P0 BRA `(.L_x_0) ;  /* 0x00000000000c8947 */ /* 0x002fec0003800000 */
[----:B------:R-:W-:-:S07]  /*00d0*/  MOV R8, 0xf0 ;  /* 0x000000f000087802 */ /* 0x000fce0000000f00 */
[----:B------:R-:W-:Y:S05]  /*00e0*/  CALL.REL.NOINC `($__internal_0_$__cuda_sm3x_div_rn_noftz_f32_slowpath) ;  /* 0x0000000400107944 */ /* 0x000fea0003c00000 */
[----:B------:R-:W-:-:S07]  /*00f0*/  IMAD.MOV.U32 R4, RZ, RZ, R0 ;  /* 0x000000ffff047224 */ /* 0x000fce00078e0000 */
.L_x_0:
[----:B------:R-:W0:Y:S01]  /*0100*/  S2R R5, SR_TID.Y ;  /* 0x0000000000057919 */ /* 0x000e220000002200 */
[----:B------:R-:W1:Y:S01]  /*0110*/  LDC R3, c[0x0][0x360] ;  /* 0x0000d800ff037b82 */ /* 0x000e620000000800 */
[----:B------:R-:W2:Y:S01]  /*0120*/  LDCU.64 UR6, c[0x0][0x398] ;  /* 0x00007300ff0677ac */ /* 0x000ea20008000a00 */
[----:B------:R-:W1:Y:S06]  /*0130*/  S2R R2, SR_TID.X ;  /* 0x0000000000027919 */ /* 0x000e6c0000002100 */
[----:B------:R-:W0:Y:S08]  /*0140*/  S2UR UR5, SR_CTAID.Y ;  /* 0x00000000000579c3 */ /* 0x000e300000002600 */
[----:B------:R-:W0:Y:S08]  /*0150*/  LDC R0, c[0x0][0x364] ;  /* 0x0000d900ff007b82 */ /* 0x000e300000000800 */
[----:B------:R-:W1:Y:S08]  /*0160*/  S2UR UR4, SR_CTAID.X ;  /* 0x00000000000479c3 */ /* 0x000e700000002500 */
[----:B------:R-:W3:Y:S01]  /*0170*/  LDC.64 R8, c[0x0][0x388] ;  /* 0x0000e200ff087b82 */ /* 0x000ee20000000a00 */
[----:B0-----:R-:W-:-:S05]  /*0180*/  IMAD R5, R0, UR5, R5 ;  /* 0x0000000500057c24 */ /* 0x001fca000f8e0205 */
[----:B--2---:R-:W-:Y:S01]  /*0190*/  ISETP.GE.AND P0, PT, R5, UR7, PT ;  /* 0x0000000705007c0c */ /* 0x004fe2000bf06270 */
[----:B-1----:R-:W-:-:S05]  /*01a0*/  IMAD R2, R3, UR4, R2 ;  /* 0x0000000403027c24 */ /* 0x002fca000f8e0202 */
[----:B------:R-:W-:-:S13]  /*01b0*/  ISETP.GE.OR P0, PT, R2, UR6, P0 ;  /* 0x0000000602007c0c */ /* 0x000fda0008706670 */
[----:B---3--:R-:W-:Y:S05]  /*01c0*/  @P0 EXIT ;  /* 0x000000000000094d */ /* 0x008fea0003800000 */
[----:B------:R-:W-:Y:S01]  /*01d0*/  I2FP.F32.S32 R7, UR6 ;  /* 0x0000000600077c45 */ /* 0x000fe20008201400 */
[----:B------:R-:W0:Y:S01]  /*01e0*/  LDCU UR4, c[0x0][0x380] ;  /* 0x00007000ff0477ac */ /* 0x000e220008000800 */
[----:B------:R-:W-:Y:S02]  /*01f0*/  FADD R0, R9, -R8 ;  /* 0x8000000809007221 */ /* 0x000fe40000000000 */
[----:B------:R-:W1:Y:S08]  /*0200*/  MUFU.RCP R6, R7 ;  /* 0x0000000700067308 */ /* 0x000e700000001000 */
[----:B------:R-:W2:Y:S01]  /*0210*/  FCHK P0, R0, R7 ;  /* 0x0000000700007302 */ /* 0x000ea20000000000 */
[----:B-1----:R-:W-:-:S04]  /*0220*/  FFMA R3, -R7, R6, 1 ;  /* 0x3f80000007037423 */ /* 0x002fc80000000106 */
[----:B------:R-:W-:Y:S01]  /*0230*/  FFMA R9, R6, R3, R6 ;  /* 0x0000000306097223 */ /* 0x000fe20000000006 */
[----:B------:R-:W-:-:S03]  /*0240*/  I2FP.F32.U32 R3, R5 ;  /* 0x0000000500037245 */ /* 0x000fc60000201000 */
[----:B------:R-:W-:Y:S02]  /*0250*/  FFMA R6, R0, R9, RZ ;  /* 0x0000000900067223 */ /* 0x000fe400000000ff */
[----:B0-----:R-:W-:Y:S02]  /*0260*/  FFMA R4, R3, R4, UR4 ;  /* 0x0000000403047e23 */ /* 0x001fe40008000004 */
[----:B------:R-:W-:-:S04]  /*0270*/  FFMA R8, -R7, R6, R0 ;  /* 0x0000000607087223 */ /* 0x000fc80000000100 */
[----:B------:R-:W-:Y:S01]  /*0280*/  FFMA R9, R9, R8, R6 ;  /* 0x0000000809097223 */ /* 0x000fe20000000006 */
[----:B------:R-:W-:Y:S01]  /*0290*/  I2FP.F32.S32 R6, R2 ;  /* 0x0000000200067245 */ /* 0x000fe20000201400 */
[----:B--2---:R-:W-:Y:S06]  /*02a0*/  @!P0 BRA `(.L_x_1) ;  /* 0x0000000000108947 */ /* 0x004fec0003800000 */
[----:B------:R-:W-:Y:S01]  /*02b0*/  IMAD.MOV.U32 R3, RZ, RZ, R7 ;  /* 0x000000ffff037224 */ /* 0x000fe200078e0007 */
[----:B------:R-:W-:-:S07]  /*02c0*/  MOV R8, 0x2e0 ;  /* 0x000002e000087802 */ /* 0x000fce0000000f00 */
[----:B------:R-:W-:Y:S05]  /*02d0*/  CALL.REL.NOINC `($__internal_0_$__cuda_sm3x_div_rn_noftz_f32_slowpath) ;  /* 0x0000000000947944 */ /* 0x000fea0003c00000 */
[----:B------:R-:W-:-:S07]  /*02e0*/  IMAD.MOV.U32 R9, RZ, RZ, R0 ;  /* 0x000000ffff097224 */ /* 0x000fce00078e0000 */
.L_x_1:
[----:B------:R-:W0:Y:S01]  /*02f0*/  LDCU UR6, c[0x0][0x3a0] ;  /* 0x00007400ff0677ac */ /* 0x000e220008000800 */
[----:B------:R-:W1:Y:S01]  /*0300*/  LDCU UR8, c[0x0][0x388] ;  /* 0x00007100ff0877ac */ /* 0x000e620008000800 */
[----:B------:R-:W2:Y:S01]  /*0310*/  LDCU UR7, c[0x0][0x3a0] ;  /* 0x00007400ff0777ac */ /* 0x000ea20008000800 */
[----:B------:R-:W3:Y:S01]  /*0320*/  LDCU.64 UR4, c[0x0][0x358] ;  /* 0x00006b00ff0477ac */ /* 0x000ee20008000a00 */
[----:B0-----:R-:W-:Y:S01]  /*0330*/  UISETP.GE.AND UP0, UPT, UR6, 0x1, UPT ;  /* 0x000000010600788c */ /* 0x001fe2000bf06270 */
[----:B-1----:R-:W-:Y:S01]  /*0340*/  FFMA R11, R6, R9, UR8 ;  /* 0x00000008060b7e23 */ /* 0x002fe20008000009 */
[----:B--2---:R-:W-:-:S07]  /*0350*/  IMAD.U32 R7, RZ, RZ, UR7 ;  /* 0x00000007ff077e24 */ /* 0x004fce000f8e00ff */
[----:B---3--:R-:W-:Y:S05]  /*0360*/  BRA.U !UP0, `(.L_x_2) ;  /* 0x0000000108547547 */ /* 0x008fea000b800000 */
[----:B------:R-:W-:Y:S01]  /*0370*/  HFMA2 R3, -RZ, RZ, 0, 0 ;  /* 0x00000000ff037431 */ /* 0x000fe200000001ff */
[----:B------:R-:W-:Y:S01]  /*0380*/  BSSY.RECONVERGENT B0, `(.L_x_2) ;  /* 0x0000013000007945 */ /* 0x000fe20003800200 */
[----:B------:R-:W-:Y:S01]  /*0390*/  IMAD.MOV.U32 R0, RZ, RZ, RZ ;  /* 0x000000ffff007224 */ /* 0x000fe200078e00ff */
[----:B------:R-:W0:Y:S01]  /*03a0*/  LDCU UR9, c[0x0][0x3a0] ;  /* 0x00007400ff0977ac */ /* 0x000e220008000800 */
[----:B------:R-:W-:Y:S01]  /*03b0*/  IMAD.MOV.U32 R7, RZ, RZ, RZ ;  /* 0x000000ffff077224 */ /* 0x000fe200078e00ff */
[----:B------:R-:W1:Y:S06]  /*03c0*/  LDCU UR8, c[0x0][0x3a0] ;  /* 0x00007400ff0877ac */ /* 0x000e6c0008000800 */
.L_x_4:
[C---:B------:R-:W-:Y:S01]  /*03d0*/  FMUL R6, R3.reuse, R0 ;  /* 0x0000000003067220 */ /* 0x040fe20000400000 */
[----:B------:R-:W-:-:S03]  /*03e0*/  FMUL R9, R3, R3 ;  /* 0x0000000303097220 */ /* 0x000fc60000400000 */
[-C--:B------:R-:W-:Y:S01]  /*03f0*/  FFMA R6, R3, R0.reuse, R6 ;  /* 0x0000000003067223 */ /* 0x080fe20000000006 */
[----:B------:R-:W-:-:S03]  /*0400*/  FFMA R9, R0, R0, -R9 ;  /* 0x0000000000097223 */ /* 0x000fc60000000809 */
[----:B------:R-:W-:Y:S01]  /*0410*/  FADD R3, R11, R6 ;  /* 0x000000060b037221 */ /* 0x000fe20000000000 */
[----:B------:R-:W-:-:S03]  /*0420*/  FADD R0, R4, R9 ;  /* 0x0000000904007221 */ /* 0x000fc60000000000 */
[----:B------:R-:W-:-:S04]  /*0430*/  FMUL R9, R3, R3 ;  /* 0x0000000303097220 */ /* 0x000fc80000400000 */
[----:B------:R-:W-:-:S05]  /*0440*/  FFMA R9, R0, R0, R9 ;  /* 0x0000000000097223 */ /* 0x000fca0000000009 */
[----:B------:R-:W-:-:S13]  /*0450*/  FSETP.GE.AND P0, PT, R9, 4, PT ;  /* 0x408000000900780b */ /* 0x000fda0003f06000 */
[----:B------:R-:W-:Y:S05]  /*0460*/  @P0 BRA `(.L_x_3) ;  /* 0x0000000000100947 */ /* 0x000fea0003800000 */
[----:B------:R-:W-:-:S05]  /*0470*/  VIADD R7, R7, 0x1 ;  /* 0x0000000107077836 */ /* 0x000fca0000000000 */
[----:B-1----:R-:W-:-:S13]  /*0480*/  ISETP.NE.AND P0, PT, R7, UR8, PT ;  /* 0x0000000807007c0c */ /* 0x002fda000bf05270 */
[----:B------:R-:W-:Y:S05]  /*0490*/  @P0 BRA `(.L_x_4) ;  /* 0xfffffffc00cc0947 */ /* 0x000fea000383ffff */
[----:B0-----:R-:W-:-:S07]  /*04a0*/  IMAD.U32 R7, RZ, RZ, UR9 ;  /* 0x00000009ff077e24 */ /* 0x001fce000f8e00ff */
.L_x_3:
[----:B01----:R-:W-:Y:S05]  /*04b0*/  BSYNC.RECONVERGENT B0 ;  /* 0x0000000000007941 */ /* 0x003fea0003800200 */
.L_x_2:
[----:B------:R-:W0:Y:S01]  /*04c0*/  LDCU UR10, c[0x0][0x398] ;  /* 0x00007300ff0a77ac */ /* 0x000e220008000800 */
[----:B------:R-:W1:Y:S01]  /*04d0*/  LDCU.64 UR6, c[0x0][0x390] ;  /* 0x00007200ff0677ac */ /* 0x000e620008000a00 */
[----:B0-----:R-:W-:-:S05]  /*04e0*/  IMAD R5, R2, UR10, R5 ;  /* 0x0000000a02057c24 */ /* 0x001fca000f8e0205 */
[----:B-1----:R-:W-:-:S04]  /*04f0*/  IADD3 R2, P0, PT, R5, UR6, RZ ;  /* 0x0000000605027c10 */ /* 0x002fc8000ff1e0ff */
[----:B------:R-:W-:-:S05]  /*0500*/  LEA.HI.X.SX32 R3, R5, UR7, 0x1, P0 ;  /* 0x0000000705037c11 */ /* 0x000fca00080f0eff */
[----:B------:R-:W-:Y:S01]  /*0510*/  STG.E.U8 desc[UR4][R2.64], R7 ;  /* 0x0000000702007986 */ /* 0x000fe2000c101104 */
[----:B------:R-:W-:Y:S05]  /*0520*/  EXIT ;  /* 0x000000000000794d */ /* 0x000fea0003800000 */
        .weak           $__internal_0_$__cuda_sm3x_div_rn_noftz_f32_slowpath
        .type           $__internal_0_$__cuda_sm3x_div_rn_noftz_f32_slowpath,@function
        .size           $__internal_0_$__cuda_sm3x_div_rn_noftz_f32_slowpath,(.L_x_14 - $__internal_0_$__cuda_sm3x_div_rn_noftz_f32_slowpath)
$__internal_0_$__cuda_sm3x_div_rn_noftz_f32_slowpath:
[----:B------:R-:W-:Y:S02]  /*0530*/  SHF.R.U32.HI R9, RZ, 0x17, R3 ;  /* 0x00000017ff097819 */ /* 0x000fe40000011603 */
[----:B------:R-:W-:Y:S02]  /*0540*/  SHF.R.U32.HI R7, RZ, 0x17, R0 ;  /* 0x00000017ff077819 */ /* 0x000fe40000011600 */
[----:B------:R-:W-:Y:S02]  /*0550*/  LOP3.LUT R14, R9, 0xff, RZ, 0xc0, !PT ;  /* 0x000000ff090e7812 */ /* 0x000fe400078ec0ff */
[----:B------:R-:W-:-:S03]  /*0560*/  LOP3.LUT R12, R7, 0xff, RZ, 0xc0, !PT ;  /* 0x000000ff070c7812 */ /* 0x000fc600078ec0ff */
[----:B------:R-:W-:Y:S02]  /*0570*/  VIADD R10, R14, 0xffffffff ;  /* 0xffffffff0e0a7836 */ /* 0x000fe40000000000 */
[----:B------:R-:W-:-:S03]  /*0580*/  VIADD R9, R12, 0xffffffff ;  /* 0xffffffff0c097836 */ /* 0x000fc60000000000 */
[----:B------:R-:W-:-:S04]  /*0590*/  ISETP.GT.U32.AND P0, PT, R10, 0xfd, PT ;  /* 0x000000fd0a00780c */ /* 0x000fc80003f04070 */
[----:B------:R-:W-:-:S13]  /*05a0*/  ISETP.GT.U32.OR P0, PT, R9, 0xfd, P0 ;  /* 0x000000fd0900780c */ /* 0x000fda0000704470 */
[----:B------:R-:W-:Y:S01]  /*05b0*/  @!P0 MOV R7, RZ ;  /* 0x000000ff00078202 */ /* 0x000fe20000000f00 */
[----:B------:R-:W-:Y:S06]  /*05c0*/  @!P0 BRA `(.L_x_5) ;  /* 0x00000000005c8947 */ /* 0x000fec0003800000 */
[----:B------:R-:W-:Y:S02]  /*05d0*/  FSETP.GTU.FTZ.AND P0, PT, |R0|, +INF , PT ;  /* 0x7f8000000000780b */ /* 0x000fe40003f1c200 */
[----:B------:R-:W-:-:S04]  /*05e0*/  FSETP.GTU.FTZ.AND P1, PT, |R3|, +INF , PT ;  /* 0x7f8000000300780b */ /* 0x000fc80003f3c200 */
[----:B------:R-:W-:-:S13]  /*05f0*/  PLOP3.LUT P0, PT, P0, P1, PT, 0xf8, 0x8f ;  /* 0x00000000008f781c */ /* 0x000fda0000703f70 */
[----:B------:R-:W-:Y:S05]  /*0600*/  @P0 BRA `(.L_x_6) ;  /* 0x0000000400440947 */ /* 0x000fea0003800000 */
[----:B------:R-:W-:-:S13]  /*0610*/  LOP3.LUT P0, RZ, R3, 0x7fffffff, R0, 0xc8, !PT ;  /* 0x7fffffff03ff7812 */ /* 0x000fda000780c800 */
[----:B------:R-:W-:Y:S05]  /*0620*/  @!P0 BRA `(.L_x_7) ;  /* 0x0000000400348947 */ /* 0x000fea0003800000 */
[C---:B------:R-:W-:Y:S02]  /*0630*/  FSETP.NEU.FTZ.AND P2, PT, |R0|.reuse, +INF , PT ;  /* 0x7f8000000000780b */ /* 0x040fe40003f5d200 */
[----:B------:R-:W-:Y:S02]  /*0640*/  FSETP.NEU.FTZ.AND P1, PT, |R3|, +INF , PT ;  /* 0x7f8000000300780b */ /* 0x000fe40003f3d200 */
[----:B------:R-:W-:-:S11]  /*0650*/  FSETP.NEU.FTZ.AND P0, PT, |R0|, +INF , PT ;  /* 0x7f8000000000780b */ /* 0x000fd60003f1d200 */
[----:B------:R-:W-:Y:S05]  /*0660*/  @!P1 BRA !P2, `(.L_x_7) ;  /* 0x0000000400249947 */ /* 0x000fea0005000000 */
[----:B------:R-:W-:-:S04]  /*0670*/  LOP3.LUT P2, RZ, R0, 0x7fffffff, RZ, 0xc0, !PT ;  /* 0x7fffffff00ff7812 */ /* 0x000fc8000784c0ff */
[----:B------:R-:W-:-:S13]  /*0680*/  PLOP3.LUT P1, PT, P1, P2, PT, 0x2f, 0xf2 ;  /* 0x0000000000f2781c */ /* 0x000fda0000f24577 */
[----:B------:R-:W-:Y:S05]  /*0690*/  @P1 BRA `(.L_x_8) ;  /* 0x0000000400101947 */ /* 0x000fea0003800000 */
[----:B------:R-:W-:-:S04]  /*06a0*/  LOP3.LUT P1, RZ, R3, 0x7fffffff, RZ, 0xc0, !PT ;  /* 0x7fffffff03ff7812 */ /* 0x000fc8000782c0ff */
[----:B------:R-:W-:-:S13]  /*06b0*/  PLOP3.LUT P0, PT, P0, P1, PT, 0x2f, 0xf2 ;  /* 0x0000000000f2781c */ /* 0x000fda0000702577 */
[----:B------:R-:W-:Y:S05]  /*06c0*/  @P0 BRA `(.L_x_9) ;  /* 0x0000000000f80947 */ /* 0x000fea0003800000 */
[----:B------:R-:W-:Y:S02]  /*06d0*/  ISETP.GE.AND P0, PT, R9, RZ, PT ;  /* 0x000000ff0900720c */ /* 0x000fe40003f06270 */
[----:B------:R-:W-:-:S11]  /*06e0*/  ISETP.GE.AND P1, PT, R10, RZ, PT ;  /* 0x000000ff0a00720c */ /* 0x000fd60003f26270 */
[----:B------:R-:W-:Y:S02]  /*06f0*/  @P0 IMAD.MOV.U32 R7, RZ, RZ, RZ ;  /* 0x000000ffff070224 */ /* 0x000fe400078e00ff */
[----:B------:R-:W-:Y:S01]  /*0700*/  @!P0 FFMA R0, R0, 1.84467440737095516160e+19, RZ ;  /* 0x5f80000000008823 */ /* 0x000fe200000000ff */
[----:B------:R-:W-:Y:S02]  /*0710*/  @!P0 IMAD.MOV.U32 R7, RZ, RZ, -0x40 ;  /* 0xffffffc0ff078424 */ /* 0x000fe400078e00ff */
[----:B------:R-:W-:Y:S02]  /*0720*/  @!P1 FFMA R3, R3, 1.84467440737095516160e+19, RZ ;  /* 0x5f80000003039823 */ /* 0x000fe400000000ff */
[----:B------:R-:W-:-:S07]  /*0730*/  @!P1 VIADD R7, R7, 0x40 ;  /* 0x0000004007079836 */ /* 0x000fce0000000000 */
.L_x_5:
[----:B------:R-:W-:-:S05]  /*0740*/  LEA R10, R14, 0xc0800000, 0x17 ;  /* 0xc08000000e0a7811 */ /* 0x000fca00078eb8ff */
[----:B------:R-:W-:Y:S01]  /*0750*/  IMAD.IADD R10, R3, 0x1, -R10 ;  /* 0x00000001030a7824 */ /* 0x000fe200078e0a0a */
[----:B------:R-:W-:-:S03]  /*0760*/  IADD3 R3, PT, PT, R12, -0x7f, RZ ;  /* 0xffffff810c037810 */ /* 0x000fc60007ffe0ff */
[----:B------:R0:W1:Y:S01]  /*0770*/  MUFU.RCP R9, R10 ;  /* 0x0000000a00097308 */ /* 0x0000620000001000 */
[----:B------:R-:W-:Y:S01]  /*0780*/  FADD.FTZ R11, -R10, -RZ ;  /* 0x800000ff0a0b7221 */ /* 0x000fe20000010100 */
[C---:B------:R-:W-:Y:S01]  /*0790*/  IMAD R0, R3.reuse, -0x800000, R0 ;  /* 0xff80000003007824 */ /* 0x040fe200078e0200 */
[----:B0-----:R-:W-:-:S05]  /*07a0*/  IADD3 R10, PT, PT, R3, 0x7f, -R14 ;  /* 0x0000007f030a7810 */ /* 0x001fca0007ffe80e */
[----:B------:R-:W-:Y:S02]  /*07b0*/  IMAD.IADD R10, R10, 0x1, R7 ;  /* 0x000000010a0a7824 */ /* 0x000fe400078e0207 */
[----:B-1----:R-:W-:-:S04]  /*07c0*/  FFMA R12, R9, R11, 1 ;  /* 0x3f800000090c7423 */ /* 0x002fc8000000000b */
[----:B------:R-:W-:-:S04]  /*07d0*/  FFMA R16, R9, R12, R9 ;  /* 0x0000000c09107223 */ /* 0x000fc80000000009 */
[----:B------:R-:W-:-:S04]  /*07e0*/  FFMA R9, R0, R16, RZ ;  /* 0x0000001000097223 */ /* 0x000fc800000000ff */
[----:B------:R-:W-:-:S04]  /*07f0*/  FFMA R12, R11, R9, R0 ;  /* 0x000000090b0c7223 */ /* 0x000fc80000000000 */
[----:B------:R-:W-:-:S04]  /*0800*/  FFMA R9, R16, R12, R9 ;  /* 0x0000000c10097223 */ /* 0x000fc80000000009 */
[----:B------:R-:W-:-:S04]  /*0810*/  FFMA R12, R11, R9, R0 ;  /* 0x000000090b0c7223 */ /* 0x000fc80000000000 */
[----:B------:R-:W-:-:S05]  /*0820*/  FFMA R0, R16, R12, R9 ;  /* 0x0000000c10007223 */ /* 0x000fca0000000009 */
[----:B------:R-:W-:-:S04]  /*0830*/  SHF.R.U32.HI R3, RZ, 0x17, R0 ;  /* 0x00000017ff037819 */ /* 0x000fc80000011600 */
[----:B------:R-:W-:-:S05]  /*0840*/  LOP3.LUT R3, R3, 0xff, RZ, 0xc0, !PT ;  /* 0x000000ff03037812 */ /* 0x000fca00078ec0ff */
[----:B------:R-:W-:-:S04]  /*0850*/  IMAD.IADD R11, R3, 0x1, R10 ;  /* 0x00000001030b7824 */ /* 0x000fc800078e020a */
[----:B------:R-:W-:-:S05]  /*0860*/  VIADD R3, R11, 0xffffffff ;  /* 0xffffffff0b037836 */ /* 0x000fca0000000000 */
[----:B------:R-:W-:-:S13]  /*0870*/  ISETP.GE.U32.AND P0, PT, R3, 0xfe, PT ;  /* 0x000000fe0300780c */ /* 0x000fda0003f06070 */
[----:B------:R-:W-:Y:S05]  /*0880*/  @!P0 BRA `(.L_x_10) ;  /* 0x0000000000808947 */ /* 0x000fea0003800000 */
[----:B------:R-:W-:-:S13]  /*0890*/  ISETP.GT.AND P0, PT, R11, 0xfe, PT ;  /* 0x000000fe0b00780c */ /* 0x000fda0003f04270 */
[----:B------:R-:W-:Y:S05]  /*08a0*/  @P0 BRA `(.L_x_11) ;  /* 0x00000000006c0947 */ /* 0x000fea0003800000 */
[----:B------:R-:W-:-:S13]  /*08b0*/  ISETP.GE.AND P0, PT, R11, 0x1, PT ;  /* 0x000000010b00780c */ /* 0x000fda0003f06270 */
[----:B------:R-:W-:Y:S05]  /*08c0*/  @P0 BRA `(.L_x_12) ;  /* 0x0000000000980947 */ /* 0x000fea0003800000 */
[----:B------:R-:W-:Y:S02]  /*08d0*/  ISETP.GE.AND P0, PT, R11, -0x18, PT ;  /* 0xffffffe80b00780c */ /* 0x000fe40003f06270 */
[----:B------:R-:W-:-:S11]  /*08e0*/  LOP3.LUT R0, R0, 0x80000000, RZ, 0xc0, !PT ;  /* 0x8000000000007812 */ /* 0x000fd600078ec0ff */
[----:B------:R-:W-:Y:S05]  /*08f0*/  @!P0 BRA `(.L_x_12) ;  /* 0x00000000008c8947 */ /* 0x000fea0003800000 */
[CCC-:B------:R-:W-:Y:S01]  /*0900*/  FFMA.RZ R3, R16.reuse, R12.reuse, R9.reuse ;  /* 0x0000000c10037223 */ /* 0x1c0fe2000000c009 */
[CCC-:B------:R-:W-:Y:S01]  /*0910*/  FFMA.RM R10, R16.reuse, R12.reuse, R9.reuse ;  /* 0x0000000c100a7223 */ /* 0x1c0fe20000004009 */
[C---:B------:R-:W-:Y:S02]  /*0920*/  ISETP.NE.AND P2, PT, R11.reuse, RZ, PT ;  /* 0x000000ff0b00720c */ /* 0x040fe40003f45270 */
[----:B------:R-:W-:Y:S02]  /*0930*/  ISETP.NE.AND P1, PT, R11, RZ, PT ;  /* 0x000000ff0b00720c */ /* 0x000fe40003f25270 */
[----:B------:R-:W-:Y:S01]  /*0940*/  LOP3.LUT R7, R3, 0x7fffff, RZ, 0xc0, !PT ;  /* 0x007fffff03077812 */ /* 0x000fe200078ec0ff */
[----:B------:R-:W-:Y:S01]  /*0950*/  FFMA.RP R3, R16, R12, R9 ;  /* 0x0000000c10037223 */ /* 0x000fe20000008009 */
[C---:B------:R-:W-:Y:S01]  /*0960*/  VIADD R12, R11.reuse, 0x20 ;  /* 0x000000200b0c7836 */ /* 0x040fe20000000000 */
[----:B------:R-:W-:Y:S02]  /*0970*/  IADD3 R9, PT, PT, -R11, RZ, RZ ;  /* 0x000000ff0b097210 */ /* 0x000fe40007ffe1ff */
[----:B------:R-:W-:-:S02]  /*0980*/  LOP3.LUT R7, R7, 0x800000, RZ, 0xfc, !PT ;  /* 0x0080000007077812 */ /* 0x000fc400078efcff */
[----:B------:R-:W-:Y:S02]  /*0990*/  FSETP.NEU.FTZ.AND P0, PT, R3, R10, PT ;  /* 0x0000000a0300720b */ /* 0x000fe40003f1d000 */
[----:B------:R-:W-:Y:S02]  /*09a0*/  SHF.L.U32 R12, R7, R12, RZ ;  /* 0x0000000c070c7219 */ /* 0x000fe400000006ff */
[----:B------:R-:W-:Y:S02]  /*09b0*/  SEL R10, R9, RZ, P2 ;  /* 0x000000ff090a7207 */ /* 0x000fe40001000000 */
[----:B------:R-:W-:Y:S02]  /*09c0*/  ISETP.NE.AND P1, PT, R12, RZ, P1 ;  /* 0x000000ff0c00720c */ /* 0x000fe40000f25270 */
[----:B------:R-:W-:Y:S02]  /*09d0*/  SHF.R.U32.HI R10, RZ, R10, R7 ;  /* 0x0000000aff0a7219 */ /* 0x000fe40000011607 */
[----:B------:R-:W-:-:S02]  /*09e0*/  PLOP3.LUT P0, PT, P0, P1, PT, 0xf8, 0x8f ;  /* 0x00000000008f781c */ /* 0x000fc40000703f70 */
[----:B------:R-:W-:Y:S02]  /*09f0*/  SHF.R.U32.HI R12, RZ, 0x1, R10 ;  /* 0x00000001ff0c7819 */ /* 0x000fe4000001160a */
[----:B------:R-:W-:-:S04]  /*0a00*/  SEL R3, RZ, 0x1, !P0 ;  /* 0x00000001ff037807 */ /* 0x000fc80004000000 */
[----:B------:R-:W-:-:S04]  /*0a10*/  LOP3.LUT R3, R3, 0x1, R12, 0xf8, !PT ;  /* 0x0000000103037812 */ /* 0x000fc800078ef80c */
[----:B------:R-:W-:-:S05]  /*0a20*/  LOP3.LUT R3, R3, R10, RZ, 0xc0, !PT ;  /* 0x0000000a03037212 */ /* 0x000fca00078ec0ff */
[----:B------:R-:W-:-:S05]  /*0a30*/  IMAD.IADD R3, R12, 0x1, R3 ;  /* 0x000000010c037824 */ /* 0x000fca00078e0203 */
[----:B------:R-:W-:Y:S01]  /*0a40*/  LOP3.LUT R0, R3, R0, RZ, 0xfc, !PT ;  /* 0x0000000003007212 */ /* 0x000fe200078efcff */
[----:B------:R-:W-:Y:S06]  /*0a50*/  BRA `(.L_x_12) ;  /* 0x0000000000347947 */ /* 0x000fec0003800000 */
.L_x_11:
[----:B------:R-:W-:-:S04]  /*0a60*/  LOP3.LUT R0, R0, 0x80000000, RZ, 0xc0, !PT ;  /* 0x8000000000007812 */ /* 0x000fc800078ec0ff */
[----:B------:R-:W-:Y:S01]  /*0a70*/  LOP3.LUT R0, R0, 0x7f800000, RZ, 0xfc, !PT ;  /* 0x7f80000000007812 */ /* 0x000fe200078efcff */
[----:B------:R-:W-:Y:S06]  /*0a80*/  BRA `(.L_x_12) ;  /* 0x0000000000287947 */ /* 0x000fec0003800000 */
.L_x_10:
[----:B------:R-:W-:Y:S01]  /*0a90*/  IMAD R0, R10, 0x800000, R0 ;  /* 0x008000000a007824 */ /* 0x000fe200078e0200 */
[----:B------:R-:W-:Y:S06]  /*0aa0*/  BRA `(.L_x_12) ;  /* 0x0000000000207947 */ /* 0x000fec0003800000 */
.L_x_9:
[----:B------:R-:W-:-:S04]  /*0ab0*/  LOP3.LUT R0, R3, 0x80000000, R0, 0x48, !PT ;  /* 0x8000000003007812 */ /* 0x000fc800078e4800 */
[----:B------:R-:W-:Y:S01]  /*0ac0*/  LOP3.LUT R0, R0, 0x7f800000, RZ, 0xfc, !PT ;  /* 0x7f80000000007812 */ /* 0x000fe200078efcff */
[----:B------:R-:W-:Y:S06]  /*0ad0*/  BRA `(.L_x_12) ;  /* 0x0000000000147947 */ /* 0x000fec0003800000 */
.L_x_8:
[----:B------:R-:W-:Y:S01]  /*0ae0*/  LOP3.LUT R0, R3, 0x80000000, R0, 0x48, !PT ;  /* 0x8000000003007812 */ /* 0x000fe200078e4800 */
[----:B------:R-:W-:Y:S06]  /*0af0*/  BRA `(.L_x_12) ;  /* 0x00000000000c7947 */ /* 0x000fec0003800000 */
.L_x_7:
[----:B------:R-:W0:Y:S01]  /*0b00*/  MUFU.RSQ R0, -QNAN ;  /* 0xffc0000000007908 */ /* 0x000e220000001400 */
[----:B------:R-:W-:Y:S05]  /*0b10*/  BRA `(.L_x_12) ;  /* 0x0000000000047947 */ /* 0x000fea0003800000 */
.L_x_6:
[----:B------:R-:W-:-:S07]  /*0b20*/  FADD.FTZ R0, R0, R3 ;  /* 0x0000000300007221 */ /* 0x000fce0000010000 */
.L_x_12:
[----:B------:R-:W-:-:S04]  /*0b30*/  IMAD.MOV.U32 R9, RZ, RZ, 0x0 ;  /* 0x00000000ff097424 */ /* 0x000fc800078e00ff */
[----:B0-----:R-:W-:Y:S05]  /*0b40*/  RET.REL.NODEC R8 `(_Z18create_fractal_devffffPhiii) ;  /* 0xfffffff4082c7950 */ /* 0x001fea0003c3ffff */
.L_x_13:
[----:B------:R-:W-:-:S00]  /*0b50*/  BRA `(.L_x_13) ;  /* 0xfffffffc00fc7947 */ /* 0x000fc0000383ffff */
[----:B------:R-:W-:-:S00]  /*0b60*/  NOP ;  /* 0x0000000000007918 */ /* 0x000fc00000000000 */
        /* <DEDUP_REMOVED lines=9> */
.L_x_14:


//--------------------- .nv.shared.reserved.0     --------------------------
	.section	.nv.shared.reserved.0,"aw",@nobits
	.weak		__nv_reservedSMEM_offset_0_alias
	.size		__nv_reservedSMEM_offset_0_alias, 0, 64
	.other		__nv_reservedSMEM_offset_0_alias,@"STO_CUDA_RESERVED_SHARED STV_DEFAULT"
__nv_reservedSMEM_offset_0_alias:
	.zero		0
	.zero		64


//--------------------- .nv.constant0._Z18create_fractal_devffffPhiii --------------------------
	.section	.nv.constant0._Z18create_fractal_devffffPhiii,"a",@progbits
	.sectionflags	@""
	.align	4
.nv.constant0._Z18create_fractal_devffffPhiii:
	.zero		932


//--------------------- SYMBOLS --------------------------

	.type		.nv.reservedSmem.offset0,@object
	.size		.nv.reservedSmem.offset0,0x4
